	.headerflags	@"EF_CUDA_TEXMODE_UNIFIED EF_CUDA_64BIT_ADDRESS EF_CUDA_ACCELERATORS EF_CUDA_SM90 EF_CUDA_VIRTUAL_SM(EF_CUDA_SM90)"
	.elftype	@"ET_EXEC"


//--------------------- .nv.info                  --------------------------
	.section	.nv.info,"",@"SHT_CUDA_INFO"
	.align	4


	//----- nvinfo : EIATTR_REGCOUNT
	.align		4
        /*0000*/ 	.byte	0x04, 0x2f
        /*0002*/ 	.short	(.L_2 - .L_1)
	.align		4
.L_1:
        /*0004*/ 	.word	index@(triton_poi_fused_add_native_layer_norm_6)
        /*0008*/ 	.word	0x00000028


	//----- nvinfo : EIATTR_MIN_STACK_SIZE
	.align		4
.L_2:
        /*000c*/ 	.byte	0x04, 0x12
        /*000e*/ 	.short	(.L_4 - .L_3)
	.align		4
.L_3:
        /*0010*/ 	.word	index@(triton_poi_fused_add_native_layer_norm_6)
        /*0014*/ 	.word	0x00000000


	//----- nvinfo : EIATTR_FRAME_SIZE
	.align		4
.L_4:
        /*0018*/ 	.byte	0x04, 0x11
        /*001a*/ 	.short	(.L_6 - .L_5)
	.align		4
.L_5:
        /*001c*/ 	.word	index@(triton_poi_fused_add_native_layer_norm_6)
        /*0020*/ 	.word	0x00000000


	//----- nvinfo : EIATTR_MIN_STACK_SIZE
	.align		4
.L_6:
        /*0024*/ 	.byte	0x04, 0x12
        /*0026*/ 	.short	(.L_8 - .L_7)
	.align		4
.L_7:
        /*0028*/ 	.word	index@(triton_poi_fused_add_native_layer_norm_6)
        /*002c*/ 	.word	0x00000000
.L_8:


//--------------------- .nv.info.triton_poi_fused_add_native_layer_norm_6 --------------------------
	.section	.nv.info.triton_poi_fused_add_native_layer_norm_6,"",@"SHT_CUDA_INFO"
	.sectionflags	@""
	.align	4


	//----- nvinfo : EIATTR_CUDA_API_VERSION
	.align		4
        /*0000*/ 	.byte	0x04, 0x37
        /*0002*/ 	.short	(.L_10 - .L_9)
.L_9:
        /*0004*/ 	.word	0x0000007c


	//----- nvinfo : EIATTR_KPARAM_INFO
	.align		4
.L_10:
        /*0008*/ 	.byte	0x04, 0x17
        /*000a*/ 	.short	(.L_12 - .L_11)
.L_11:
        /*000c*/ 	.word	0x00000000
        /*0010*/ 	.short	0x0008
        /*0012*/ 	.short	0x003c
        /*0014*/ 	.byte	0x00, 0xf0, 0x11, 0x00


	//----- nvinfo : EIATTR_KPARAM_INFO
	.align		4
.L_12:
        /*0018*/ 	.byte	0x04, 0x17
        /*001a*/ 	.short	(.L_14 - .L_13)
.L_13:
        /*001c*/ 	.word	0x00000000
        /*0020*/ 	.short	0x0007
        /*0022*/ 	.short	0x0038
        /*0024*/ 	.byte	0x00, 0xf0, 0x11, 0x00


	//----- nvinfo : EIATTR_KPARAM_INFO
	.align		4
.L_14:
        /*0028*/ 	.byte	0x04, 0x17
        /*002a*/ 	.short	(.L_16 - .L_15)
.L_15:
        /*002c*/ 	.word	0x00000000
        /*0030*/ 	.short	0x0006
        /*0032*/ 	.short	0x0030
        /*0034*/ 	.byte	0x00, 0xf4, 0x21, 0x00


	//----- nvinfo : EIATTR_KPARAM_INFO
	.align		4
.L_16:
        /*0038*/ 	.byte	0x04, 0x17
        /*003a*/ 	.short	(.L_18 - .L_17)
.L_17:
        /*003c*/ 	.word	0x00000000
        /*0040*/ 	.short	0x0005
        /*0042*/ 	.short	0x0028
        /*0044*/ 	.byte	0x00, 0xf4, 0x21, 0x00


	//----- nvinfo : EIATTR_KPARAM_INFO
	.align		4
.L_18:
        /*0048*/ 	.byte	0x04, 0x17
        /*004a*/ 	.short	(.L_20 - .L_19)
.L_19:
        /*004c*/ 	.word	0x00000000
        /*0050*/ 	.short	0x0004
        /*0052*/ 	.short	0x0020
        /*0054*/ 	.byte	0x00, 0xf4, 0x21, 0x00


	//----- nvinfo : EIATTR_KPARAM_INFO
	.align		4
.L_20:
        /*0058*/ 	.byte	0x04, 0x17
        /*005a*/ 	.short	(.L_22 - .L_21)
.L_21:
        /*005c*/ 	.word	0x00000000
        /*0060*/ 	.short	0x0003
        /*0062*/ 	.short	0x0018
        /*0064*/ 	.byte	0x00, 0xf4, 0x21, 0x00


	//----- nvinfo : EIATTR_KPARAM_INFO
	.align		4
.L_22:
        /*0068*/ 	.byte	0x04, 0x17
        /*006a*/ 	.short	(.L_24 - .L_23)
.L_23:
        /*006c*/ 	.word	0x00000000
        /*0070*/ 	.short	0x0002
        /*0072*/ 	.short	0x0010
        /*0074*/ 	.byte	0x00, 0xf4, 0x21, 0x00


	//----- nvinfo : EIATTR_KPARAM_INFO
	.align		4
.L_24:
        /*0078*/ 	.byte	0x04, 0x17
        /*007a*/ 	.short	(.L_26 - .L_25)
.L_25:
        /*007c*/ 	.word	0x00000000
        /*0080*/ 	.short	0x0001
        /*0082*/ 	.short	0x0008
        /*0084*/ 	.byte	0x00, 0xf4, 0x21, 0x00


	//----- nvinfo : EIATTR_KPARAM_INFO
	.align		4
.L_26:
        /*0088*/ 	.byte	0x04, 0x17
        /*008a*/ 	.short	(.L_28 - .L_27)
.L_27:
        /*008c*/ 	.word	0x00000000
        /*0090*/ 	.short	0x0000
        /*0092*/ 	.short	0x0000
        /*0094*/ 	.byte	0x00, 0xf4, 0x21, 0x00


	//----- nvinfo : EIATTR_SPARSE_MMA_MASK
	.align		4
.L_28:
        /*0098*/ 	.byte	0x03, 0x50
        /*009a*/ 	.short	0x0000


	//----- nvinfo : EIATTR_MAXREG_COUNT
	.align		4
        /*009c*/ 	.byte	0x03, 0x1b
        /*009e*/ 	.short	0x00ff


	//----- nvinfo : EIATTR_EXIT_INSTR_OFFSETS
	.align		4
        /*00a0*/ 	.byte	0x04, 0x1c
        /*00a2*/ 	.short	(.L_30 - .L_29)


	//   ....[0]....
.L_29:
        /*00a4*/ 	.word	0x000011f0


	//   ....[1]....
        /*00a8*/ 	.word	0x00001240


	//----- nvinfo : EIATTR_REQNTID
	.align		4
.L_30:
        /*00ac*/ 	.byte	0x04, 0x10
        /*00ae*/ 	.short	(.L_32 - .L_31)
.L_31:
        /*00b0*/ 	.word	0x00000080
        /*00b4*/ 	.word	0x00000001
        /*00b8*/ 	.word	0x00000001


	//----- nvinfo : EIATTR_CBANK_PARAM_SIZE
	.align		4
.L_32:
        /*00bc*/ 	.byte	0x03, 0x19
        /*00be*/ 	.short	0x0040


	//----- nvinfo : EIATTR_PARAM_CBANK
	.align		4
        /*00c0*/ 	.byte	0x04, 0x0a
        /*00c2*/ 	.short	(.L_34 - .L_33)
	.align		4
.L_33:
        /*00c4*/ 	.word	index@(.nv.constant0.triton_poi_fused_add_native_layer_norm_6)
        /*00c8*/ 	.short	0x0210
        /*00ca*/ 	.short	0x0040


	//----- nvinfo : EIATTR_SW_WAR
	.align		4
.L_34:
        /*00cc*/ 	.byte	0x04, 0x36
        /*00ce*/ 	.short	(.L_36 - .L_35)
.L_35:
        /*00d0*/ 	.word	0x00000008
.L_36:


//--------------------- .nv.callgraph             --------------------------
	.section	.nv.callgraph,"",@"SHT_CUDA_CALLGRAPH"
	.align	4
	.sectionentsize	8
	.align		4
        /*0000*/ 	.word	0x00000000
	.align		4
        /*0004*/ 	.word	0xffffffff
	.align		4
        /*0008*/ 	.word	0x00000000
	.align		4
        /*000c*/ 	.word	0xfffffffe
	.align		4
        /*0010*/ 	.word	0x00000000
	.align		4
        /*0014*/ 	.word	0xfffffffd
	.align		4
        /*0018*/ 	.word	0x00000000
	.align		4
        /*001c*/ 	.word	0xfffffffc


//--------------------- .nv.constant4             --------------------------
	.section	.nv.constant4,"a",@progbits
	.align	8
	.align		8
.nv.constant4:
        /*0000*/ 	.dword	_$_str


//--------------------- .text.triton_poi_fused_add_native_layer_norm_6 --------------------------
	.section	.text.triton_poi_fused_add_native_layer_norm_6,"ax",@progbits
	.sectionflags	@"SHF_BARRIERS=1"
	.align	128
        .global         triton_poi_fused_add_native_layer_norm_6
        .type           triton_poi_fused_add_native_layer_norm_6,@function
        .size           triton_poi_fused_add_native_layer_norm_6,(.L_x_1 - triton_poi_fused_add_native_layer_norm_6)
        .other          triton_poi_fused_add_native_layer_norm_6,@"STO_CUDA_ENTRY STV_DEFAULT"
triton_poi_fused_add_native_layer_norm_6:
.text.triton_poi_fused_add_native_layer_norm_6:
[----:B------:R-:W0:Y:S01]  /*0000*/  LDC R1, c[0x0][0x28] ;  /* 0x00000a00ff017b82 */ /* 0x000e220000000800 */
[----:B------:R-:W1:Y:S07]  /*0010*/  S2R R3, SR_TID.X ;  /* 0x0000000000037919 */ /* 0x000e6e0000002100 */
[----:B------:R-:W2:Y:S01]  /*0020*/  LDC.64 R16, c[0x0][0x218] ;  /* 0x00008600ff107b82 */ /* 0x000ea20000000a00 */
[----:B------:R-:W-:Y:S01]  /*0030*/  IMAD.MOV.U32 R26, RZ, RZ, RZ ;  /* 0x000000ffff1a7224 */ /* 0x000fe200078e00ff */
[----:B------:R-:W-:Y:S01]  /*0040*/  ULDC.64 UR6, c[0x0][0x208] ;  /* 0x0000820000067ab9 */ /* 0x000fe20000000a00 */
[----:B------:R-:W3:Y:S01]  /*0050*/  S2R R4, SR_CTAID.X ;  /* 0x0000000000047919 */ /* 0x000ee20000002500 */
[----:B------:R-:W-:Y:S01]  /*0060*/  IMAD.MOV.U32 R18, RZ, RZ, RZ ;  /* 0x000000ffff127224 */ /* 0x000fe200078e00ff */
[----:B------:R-:W4:Y:S03]  /*0070*/  S2R R0, SR_CTAID.Y ;  /* 0x0000000000007919 */ /* 0x000f260000002600 */
[----:B------:R-:W5:Y:S08]  /*0080*/  LDC.64 R34, c[0x0][0x210] ;  /* 0x00008400ff227b82 */ /* 0x000f700000000a00 */
[----:B------:R-:W2:Y:S01]  /*0090*/  LDC.64 R14, c[0x0][0x220] ;  /* 0x00008800ff0e7b82 */ /* 0x000ea20000000a00 */
[----:B-1----:R-:W-:Y:S01]  /*00a0*/  IMAD.SHL.U32 R5, R3, 0x4, RZ ;  /* 0x0000000403057824 */ /* 0x002fe200078e00ff */
[----:B------:R-:W-:Y:S01]  /*00b0*/  SHF.R.U32.HI R19, RZ, 0x3, R3 ;  /* 0x00000003ff137819 */ /* 0x000fe20000011603 */
[----:B---3--:R-:W-:Y:S01]  /*00c0*/  IMAD.SHL.U32 R2, R4, 0x20, RZ ;  /* 0x0000002004027824 */ /* 0x008fe200078e00ff */
[----:B------:R-:W-:-:S02]  /*00d0*/  SHF.R.S32.HI R10, RZ, 0x1a, R4 ;  /* 0x0000001aff0a7819 */ /* 0x000fc40000011404 */
[----:B------:R-:W-:Y:S01]  /*00e0*/  SGXT.U32 R19, R19, 0x4 ;  /* 0x000000041313781a */ /* 0x000fe20000000000 */
[----:B----4-:R-:W-:Y:S01]  /*00f0*/  IMAD.SHL.U32 R0, R0, 0x20, RZ ;  /* 0x0000002000007824 */ /* 0x010fe200078e00ff */
[----:B------:R-:W-:Y:S02]  /*0100*/  LOP3.LUT R8, R2, 0x1c, R5, 0xf8, !PT ;  /* 0x0000001c02087812 */ /* 0x000fe400078ef805 */
[----:B------:R-:W-:Y:S02]  /*0110*/  SGXT R10, R10, 0x1 ;  /* 0x000000010a0a781a */ /* 0x000fe40000000200 */
[----:B------:R-:W-:Y:S02]  /*0120*/  SHF.R.S32.HI R5, RZ, 0x1f, R8 ;  /* 0x0000001fff057819 */ /* 0x000fe40000011408 */
[----:B------:R-:W-:Y:S02]  /*0130*/  LOP3.LUT R12, R8, 0x1, RZ, 0xfc, !PT ;  /* 0x00000001080c7812 */ /* 0x000fe400078efcff */
[----:B------:R-:W-:-:S02]  /*0140*/  LEA.HI R5, R5, R8, RZ, 0x4 ;  /* 0x0000000805057211 */ /* 0x000fc400078f20ff */
[----:B------:R-:W-:Y:S02]  /*0150*/  LOP3.LUT R31, R0, R19, RZ, 0xfc, !PT ;  /* 0x00000013001f7212 */ /* 0x000fe400078efcff */
[----:B------:R-:W-:Y:S02]  /*0160*/  LOP3.LUT R9, R5, 0xfff0, RZ, 0xc0, !PT ;  /* 0x0000fff005097812 */ /* 0x000fe400078ec0ff */
[----:B------:R-:W-:Y:S01]  /*0170*/  LOP3.LUT R19, R0, 0x10, R19, 0xfe, !PT ;  /* 0x0000001000137812 */ /* 0x000fe200078efe13 */
[----:B------:R-:W-:Y:S01]  /*0180*/  IMAD.HI R23, R31, 0x2aaaaaab, RZ ;  /* 0x2aaaaaab1f177827 */ /* 0x000fe200078e02ff */
[----:B------:R-:W-:Y:S02]  /*0190*/  LEA.HI R7, R10, R12, RZ, 0x4 ;  /* 0x0000000c0a077211 */ /* 0x000fe400078f20ff */
[----:B------:R-:W-:Y:S01]  /*01a0*/  SHF.R.S32.HI R5, RZ, 0x4, R5 ;  /* 0x00000004ff057819 */ /* 0x000fe20000011405 */
[----:B------:R-:W-:Y:S01]  /*01b0*/  IMAD.IADD R22, R8, 0x1, -R9 ;  /* 0x0000000108167824 */ /* 0x000fe200078e0a09 */
[----:B------:R-:W-:Y:S01]  /*01c0*/  LOP3.LUT R7, R7, 0xfff0, RZ, 0xc0, !PT ;  /* 0x0000fff007077812 */ /* 0x000fe200078ec0ff */
[----:B------:R-:W-:Y:S01]  /*01d0*/  IMAD.HI R21, R19, 0x2aaaaaab, RZ ;  /* 0x2aaaaaab13157827 */ /* 0x000fe200078e02ff */
[----:B------:R-:W-:-:S02]  /*01e0*/  SHF.R.U32.HI R4, RZ, 0x1f, R23 ;  /* 0x0000001fff047819 */ /* 0x000fc40000011617 */
[----:B------:R-:W-:Y:S02]  /*01f0*/  PRMT R11, R22, 0x8880, RZ ;  /* 0x00008880160b7816 */ /* 0x000fe400000000ff */
[----:B------:R-:W-:Y:S02]  /*0200*/  IADD3 R12, R12, -R7, RZ ;  /* 0x800000070c0c7210 */ /* 0x000fe40007ffe0ff */
[----:B------:R-:W-:Y:S02]  /*0210*/  PRMT R11, R11, 0x7710, RZ ;  /* 0x000077100b0b7816 */ /* 0x000fe400000000ff */
[----:B------:R-:W-:Y:S02]  /*0220*/  LOP3.LUT R7, R8, 0x2, RZ, 0xfc, !PT ;  /* 0x0000000208077812 */ /* 0x000fe400078efcff */
[----:B------:R-:W-:Y:S02]  /*0230*/  SHF.R.U32.HI R11, RZ, 0xc, R11 ;  /* 0x0000000cff0b7819 */ /* 0x000fe4000001160b */
[----:B------:R-:W-:-:S02]  /*0240*/  SHF.R.U32.HI R6, RZ, 0x1f, R21 ;  /* 0x0000001fff067819 */ /* 0x000fc40000011615 */
[----:B------:R-:W-:Y:S02]  /*0250*/  LOP3.LUT R11, R11, 0x7, RZ, 0xc0, !PT ;  /* 0x000000070b0b7812 */ /* 0x000fe400078ec0ff */
[----:B------:R-:W-:Y:S02]  /*0260*/  LOP3.LUT R9, R8, 0x3, RZ, 0xfc, !PT ;  /* 0x0000000308097812 */ /* 0x000fe400078efcff */
[----:B------:R-:W-:Y:S01]  /*0270*/  LEA.HI.SX32 R23, R23, R4, 0x1c ;  /* 0x0000000417177211 */ /* 0x000fe200078fe2ff */
[----:B------:R-:W-:Y:S01]  /*0280*/  IMAD.IADD R11, R22, 0x1, R11 ;  /* 0x00000001160b7824 */ /* 0x000fe200078e020b */
[----:B------:R-:W-:Y:S02]  /*0290*/  LEA.HI R4, R10, R7, RZ, 0x4 ;  /* 0x000000070a047211 */ /* 0x000fe400078f20ff */
[----:B------:R-:W-:Y:S01]  /*02a0*/  LEA.HI.SX32 R21, R21, R6, 0x1c ;  /* 0x0000000615157211 */ /* 0x000fe200078fe2ff */
[----:B------:R-:W-:Y:S01]  /*02b0*/  IMAD R13, R23, -0x60, R31 ;  /* 0xffffffa0170d7824 */ /* 0x000fe200078e021f */
[----:B------:R-:W-:-:S02]  /*02c0*/  LOP3.LUT R11, R11, 0xf8, RZ, 0xc0, !PT ;  /* 0x000000f80b0b7812 */ /* 0x000fc400078ec0ff */
[----:B------:R-:W-:Y:S02]  /*02d0*/  LEA.HI R10, R10, R9, RZ, 0x4 ;  /* 0x000000090a0a7211 */ /* 0x000fe400078f20ff */
[----:B------:R-:W-:Y:S02]  /*02e0*/  LEA.HI R6, R5, R5, RZ, 0x3 ;  /* 0x0000000505067211 */ /* 0x000fe400078f18ff */
[----:B------:R-:W-:Y:S02]  /*02f0*/  IADD3 R11, RZ, -R11, RZ ;  /* 0x8000000bff0b7210 */ /* 0x000fe40007ffe0ff */
[----:B------:R-:W-:Y:S02]  /*0300*/  ISETP.GE.AND P0, PT, R31, 0x180, PT ;  /* 0x000001801f00780c */ /* 0x000fe40003f06270 */
[----:B------:R-:W-:Y:S02]  /*0310*/  LOP3.LUT R4, R4, 0xfff0, RZ, 0xc0, !PT ;  /* 0x0000fff004047812 */ /* 0x000fe400078ec0ff */
[----:B------:R-:W-:-:S02]  /*0320*/  LOP3.LUT R10, R10, 0xfff0, RZ, 0xc0, !PT ;  /* 0x0000fff00a0a7812 */ /* 0x000fc400078ec0ff */
[----:B------:R-:W-:Y:S01]  /*0330*/  LOP3.LUT R6, R6, 0x1ffffff8, RZ, 0xc0, !PT ;  /* 0x1ffffff806067812 */ /* 0x000fe200078ec0ff */
[----:B------:R-:W-:Y:S01]  /*0340*/  IMAD.IADD R7, R7, 0x1, -R4 ;  /* 0x0000000107077824 */ /* 0x000fe200078e0a04 */
[----:B------:R-:W-:Y:S01]  /*0350*/  PRMT R25, R11, 0x7710, RZ ;  /* 0x000077100b197816 */ /* 0x000fe200000000ff */
[----:B------:R-:W-:Y:S01]  /*0360*/  IMAD.IADD R9, R9, 0x1, -R10 ;  /* 0x0000000109097824 */ /* 0x000fe200078e0a0a */
[----:B------:R-:W-:Y:S01]  /*0370*/  ISETP.GE.AND P1, PT, R19, 0x180, PT ;  /* 0x000001801300780c */ /* 0x000fe20003f26270 */
[----:B------:R-:W1:Y:S01]  /*0380*/  LDC.64 R10, c[0x0][0x228] ;  /* 0x00008a00ff0a7b82 */ /* 0x000e620000000a00 */
[----:B------:R-:W-:Y:S01]  /*0390*/  IADD3 R20, R5, -R6, RZ ;  /* 0x8000000605147210 */ /* 0x000fe20007ffe0ff */
[----:B------:R-:W-:Y:S02]  /*03a0*/  IMAD R6, R21, -0x60, R19 ;  /* 0xffffffa015067824 */ /* 0x000fe400078e0213 */
[----:B--2---:R-:W-:-:S04]  /*03b0*/  IMAD.WIDE R4, R13, 0x4, R16 ;  /* 0x000000040d047825 */ /* 0x004fc800078e0210 */
[----:B------:R-:W-:Y:S01]  /*03c0*/  IMAD.IADD R22, R22, 0x1, R25 ;  /* 0x0000000116167824 */ /* 0x000fe200078e0219 */
[----:B------:R2:W3:Y:S01]  /*03d0*/  @!P0 LDG.E.EL R26, desc[UR6][R4.64] ;  /* 0x00000006041a8981 */ /* 0x0004e2000c2e1900 */
[----:B------:R-:W-:Y:S01]  /*03e0*/  IMAD.WIDE R16, R6, 0x4, R16 ;  /* 0x0000000406107825 */ /* 0x000fe200078e0210 */
[----:B------:R-:W-:Y:S02]  /*03f0*/  ISETP.GE.AND P0, PT, R8, 0x100, PT ;  /* 0x000001000800780c */ /* 0x000fe40003f06270 */
[----:B------:R-:W-:Y:S01]  /*0400*/  LOP3.LUT R22, R22, 0xffff, RZ, 0xc0, !PT ;  /* 0x0000ffff16167812 */ /* 0x000fe200078ec0ff */
[----:B------:R-:W-:Y:S01]  /*0410*/  IMAD.SHL.U32 R20, R20, 0x8, RZ ;  /* 0x0000000814147824 */ /* 0x000fe200078e00ff */
[----:B------:R4:W3:Y:S01]  /*0420*/  @!P1 LDG.E.EL R18, desc[UR6][R16.64] ;  /* 0x0000000610129981 */ /* 0x0008e2000c2e1900 */
[C---:B------:R-:W-:Y:S02]  /*0430*/  ISETP.LT.AND P1, PT, R31.reuse, 0x180, !P0 ;  /* 0x000001801f00780c */ /* 0x040fe40004721270 */
[----:B------:R-:W-:Y:S01]  /*0440*/  PRMT R22, R22, 0x8880, RZ ;  /* 0x0000888016167816 */ /* 0x000fe200000000ff */
[--C-:B------:R-:W-:Y:S01]  /*0450*/  IMAD R31, R31, 0x100, R8.reuse ;  /* 0x000001001f1f7824 */ /* 0x100fe200078e0208 */
[C---:B------:R-:W-:Y:S01]  /*0460*/  ISETP.LT.AND P0, PT, R19.reuse, 0x180, !P0 ;  /* 0x000001801300780c */ /* 0x040fe20004701270 */
[--C-:B------:R-:W-:Y:S01]  /*0470*/  IMAD R19, R19, 0x100, R8.reuse ;  /* 0x0000010013137824 */ /* 0x100fe200078e0208 */
[-C--:B--2---:R-:W-:Y:S01]  /*0480*/  LEA R5, R6, R8.reuse, 0x8 ;  /* 0x0000000806057211 */ /* 0x084fe200078e40ff */
[--C-:B------:R-:W-:Y:S01]  /*0490*/  IMAD R33, R13, 0x100, R8.reuse ;  /* 0x000001000d217824 */ /* 0x100fe200078e0208 */
[----:B----4-:R-:W-:Y:S01]  /*04a0*/  LEA R16, R23, R8, 0x8 ;  /* 0x0000000817107211 */ /* 0x010fe200078e40ff */
[----:B------:R-:W-:-:S02]  /*04b0*/  IMAD R17, R21, 0x100, R8 ;  /* 0x0000010015117824 */ /* 0x000fc400078e0208 */
[----:B------:R-:W-:Y:S02]  /*04c0*/  IMAD R8, R13, 0x40, R20 ;  /* 0x000000400d087824 */ /* 0x000fe400078e0214 */
[----:B------:R-:W-:Y:S02]  /*04d0*/  IMAD.MOV.U32 R13, RZ, RZ, R22 ;  /* 0x000000ffff0d7224 */ /* 0x000fe400078e0016 */
[----:B-----5:R-:W-:-:S04]  /*04e0*/  IMAD.WIDE R30, R31, 0x4, R34 ;  /* 0x000000041f1e7825 */ /* 0x020fc800078e0222 */
[----:B------:R-:W-:Y:S01]  /*04f0*/  IMAD.WIDE R34, R19, 0x4, R34 ;  /* 0x0000000413227825 */ /* 0x000fe200078e0222 */
[----:B------:R-:W-:-:S03]  /*0500*/  IADD3 R19, R8, R13, RZ ;  /* 0x0000000d08137210 */ /* 0x000fc60007ffe0ff */
[----:B0-----:R-:W-:-:S04]  /*0510*/  IMAD.WIDE R32, R33, 0x4, R14 ;  /* 0x0000000421207825 */ /* 0x001fc800078e020e */
[----:B------:R-:W-:-:S04]  /*0520*/  IMAD.WIDE R14, R5, 0x4, R14 ;  /* 0x00000004050e7825 */ /* 0x000fc800078e020e */
[----:B-1----:R-:W-:Y:S01]  /*0530*/  IMAD.WIDE R4, R19, 0x4, R10 ;  /* 0x0000000413047825 */ /* 0x002fe200078e020a */
[----:B------:R-:W-:-:S04]  /*0540*/  PRMT R19, R12, 0x8880, RZ ;  /* 0x000088800c137816 */ /* 0x000fc800000000ff */
[----:B------:R-:W-:-:S04]  /*0550*/  PRMT R19, R19, 0x7710, RZ ;  /* 0x0000771013137816 */ /* 0x000fc800000000ff */
[----:B------:R-:W-:-:S04]  /*0560*/  SHF.R.U32.HI R19, RZ, 0xc, R19 ;  /* 0x0000000cff137819 */ /* 0x000fc80000011613 */
[----:B------:R-:W-:-:S05]  /*0570*/  LOP3.LUT R19, R19, 0x7, RZ, 0xc0, !PT ;  /* 0x0000000713137812 */ /* 0x000fca00078ec0ff */
[----:B------:R-:W-:-:S05]  /*0580*/  IMAD.IADD R19, R12, 0x1, R19 ;  /* 0x000000010c137824 */ /* 0x000fca00078e0213 */
[----:B------:R-:W-:-:S05]  /*0590*/  LOP3.LUT R19, R19, 0xf8, RZ, 0xc0, !PT ;  /* 0x000000f813137812 */ /* 0x000fca00078ec0ff */
[----:B------:R-:W-:-:S05]  /*05a0*/  IMAD.MOV R19, RZ, RZ, -R19 ;  /* 0x000000ffff137224 */ /* 0x000fca00078e0a13 */
[----:B------:R-:W-:-:S05]  /*05b0*/  PRMT R19, R19, 0x7710, RZ ;  /* 0x0000771013137816 */ /* 0x000fca00000000ff */
[----:B------:R-:W-:-:S05]  /*05c0*/  IMAD.IADD R12, R12, 0x1, R19 ;  /* 0x000000010c0c7824 */ /* 0x000fca00078e0213 */
[----:B------:R-:W-:-:S04]  /*05d0*/  LOP3.LUT R12, R12, 0xffff, RZ, 0xc0, !PT ;  /* 0x0000ffff0c0c7812 */ /* 0x000fc800078ec0ff */
[----:B------:R-:W-:Y:S02]  /*05e0*/  PRMT R19, R12, 0x8880, RZ ;  /* 0x000088800c137816 */ /* 0x000fe400000000ff */
[----:B------:R-:W-:-:S04]  /*05f0*/  PRMT R12, R7, 0x8880, RZ ;  /* 0x00008880070c7816 */ /* 0x000fc800000000ff */
[----:B------:R-:W-:-:S04]  /*0600*/  PRMT R12, R12, 0x7710, RZ ;  /* 0x000077100c0c7816 */ /* 0x000fc800000000ff */
[----:B------:R-:W-:-:S04]  /*0610*/  SHF.R.U32.HI R12, RZ, 0xc, R12 ;  /* 0x0000000cff0c7819 */ /* 0x000fc8000001160c */
[----:B------:R-:W-:-:S05]  /*0620*/  LOP3.LUT R12, R12, 0x7, RZ, 0xc0, !PT ;  /* 0x000000070c0c7812 */ /* 0x000fca00078ec0ff */
[----:B------:R-:W-:Y:S01]  /*0630*/  IMAD.IADD R12, R7, 0x1, R12 ;  /* 0x00000001070c7824 */ /* 0x000fe200078e020c */
[----:B------:R-:W-:-:S04]  /*0640*/  CS2R R24, SRZ ;  /* 0x0000000000187805 */ /* 0x000fc8000001ff00 */
[----:B------:R-:W-:Y:S02]  /*0650*/  LOP3.LUT R12, R12, 0xf8, RZ, 0xc0, !PT ;  /* 0x000000f80c0c7812 */ /* 0x000fe400078ec0ff */
[----:B------:R0:W2:Y:S03]  /*0660*/  @P1 LDG.E.EL R25, desc[UR6][R4.64] ;  /* 0x0000000604191981 */ /* 0x0000a6000c2e1900 */
[----:B------:R-:W-:-:S05]  /*0670*/  IMAD.MOV R12, RZ, RZ, -R12 ;  /* 0x000000ffff0c7224 */ /* 0x000fca00078e0a0c */
[----:B------:R-:W-:Y:S02]  /*0680*/  PRMT R12, R12, 0x7710, RZ ;  /* 0x000077100c0c7816 */ /* 0x000fe400000000ff */
[----:B0-----:R-:W-:-:S03]  /*0690*/  IADD3 R5, R8, R19, RZ ;  /* 0x0000001308057210 */ /* 0x001fc60007ffe0ff */
[----:B------:R-:W-:Y:S02]  /*06a0*/  IMAD.IADD R7, R7, 0x1, R12 ;  /* 0x0000000107077824 */ /* 0x000fe400078e020c */
[----:B------:R-:W-:Y:S01]  /*06b0*/  IMAD.WIDE R4, R5, 0x4, R10 ;  /* 0x0000000405047825 */ /* 0x000fe200078e020a */
[----:B------:R-:W-:-:S04]  /*06c0*/  PRMT R12, R9, 0x8880, RZ ;  /* 0x00008880090c7816 */ /* 0x000fc800000000ff */
[----:B------:R0:W4:Y:S02]  /*06d0*/  @P1 LDG.E.EL R24, desc[UR6][R4.64] ;  /* 0x0000000604181981 */ /* 0x000124000c2e1900 */
[----:B0-----:R-:W-:-:S04]  /*06e0*/  PRMT R4, R12, 0x7710, RZ ;  /* 0x000077100c047816 */ /* 0x001fc800000000ff */
[----:B------:R-:W-:-:S04]  /*06f0*/  SHF.R.U32.HI R4, RZ, 0xc, R4 ;  /* 0x0000000cff047819 */ /* 0x000fc80000011604 */
[----:B------:R-:W-:-:S04]  /*0700*/  LOP3.LUT R4, R4, 0x7, RZ, 0xc0, !PT ;  /* 0x0000000704047812 */ /* 0x000fc800078ec0ff */
[----:B------:R-:W-:-:S04]  /*0710*/  IADD3 R4, R9, R4, RZ ;  /* 0x0000000409047210 */ /* 0x000fc80007ffe0ff */
[----:B------:R-:W-:-:S05]  /*0720*/  LOP3.LUT R4, R4, 0xf8, RZ, 0xc0, !PT ;  /* 0x000000f804047812 */ /* 0x000fca00078ec0ff */
[----:B------:R-:W-:-:S05]  /*0730*/  IMAD.MOV R4, RZ, RZ, -R4 ;  /* 0x000000ffff047224 */ /* 0x000fca00078e0a04 */
[----:B------:R-:W-:Y:S02]  /*0740*/  PRMT R4, R4, 0x7710, RZ ;  /* 0x0000771004047816 */ /* 0x000fe400000000ff */
[----:B------:R-:W-:-:S03]  /*0750*/  LOP3.LUT R7, R7, 0xffff, RZ, 0xc0, !PT ;  /* 0x0000ffff07077812 */ /* 0x000fc600078ec0ff */
[----:B------:R-:W-:Y:S01]  /*0760*/  IMAD.IADD R9, R9, 0x1, R4 ;  /* 0x0000000109097824 */ /* 0x000fe200078e0204 */
[----:B------:R-:W-:Y:S01]  /*0770*/  PRMT R29, R7, 0x8880, RZ ;  /* 0x00008880071d7816 */ /* 0x000fe200000000ff */
[----:B------:R-:W-:-:S03]  /*0780*/  IMAD R6, R6, 0x40, R20 ;  /* 0x0000004006067824 */ /* 0x000fc600078e0214 */
[----:B------:R-:W-:Y:S01]  /*0790*/  LOP3.LUT R9, R9, 0xffff, RZ, 0xc0, !PT ;  /* 0x0000ffff09097812 */ /* 0x000fe200078ec0ff */
[----:B------:R-:W-:-:S03]  /*07a0*/  IMAD.IADD R7, R6, 0x1, R13 ;  /* 0x0000000106077824 */ /* 0x000fc600078e020d */
[----:B------:R-:W-:Y:S01]  /*07b0*/  PRMT R5, R9, 0x8880, RZ ;  /* 0x0000888009057816 */ /* 0x000fe200000000ff */
[--C-:B------:R-:W-:Y:S01]  /*07c0*/  IMAD.IADD R9, R8, 0x1, R29.reuse ;  /* 0x0000000108097824 */ /* 0x100fe200078e021d */
[----:B------:R-:W-:Y:S01]  /*07d0*/  IADD3 R13, R6, R19, RZ ;  /* 0x00000013060d7210 */ /* 0x000fe20007ffe0ff */
[----:B------:R-:W-:Y:S01]  /*07e0*/  IMAD.IADD R29, R6, 0x1, R29 ;  /* 0x00000001061d7824 */ /* 0x000fe200078e021d */
[----:B------:R-:W-:Y:S01]  /*07f0*/  CS2R R22, SRZ ;  /* 0x0000000000167805 */ /* 0x000fe2000001ff00 */
[----:B------:R-:W-:Y:S01]  /*0800*/  IMAD.IADD R37, R8, 0x1, R5 ;  /* 0x0000000108257824 */ /* 0x000fe200078e0205 */
[----:B------:R-:W-:Y:S01]  /*0810*/  IADD3 R5, R6, R5, RZ ;  /* 0x0000000506057210 */ /* 0x000fe20007ffe0ff */
[----:B------:R-:W-:Y:S02]  /*0820*/  IMAD.MOV.U32 R19, RZ, RZ, RZ ;  /* 0x000000ffff137224 */ /* 0x000fe400078e00ff */
[----:B------:R-:W-:-:S04]  /*0830*/  IMAD.WIDE R8, R9, 0x4, R10 ;  /* 0x0000000409087825 */ /* 0x000fc800078e020a */
[--C-:B------:R-:W-:Y:S01]  /*0840*/  IMAD.WIDE R6, R7, 0x4, R10.reuse ;  /* 0x0000000407067825 */ /* 0x100fe200078e020a */
[----:B------:R0:W5:Y:S03]  /*0850*/  @P1 LDG.E.EL R23, desc[UR6][R8.64] ;  /* 0x0000000608171981 */ /* 0x000166000c2e1900 */
[--C-:B------:R-:W-:Y:S01]  /*0860*/  IMAD.WIDE R36, R37, 0x4, R10.reuse ;  /* 0x0000000425247825 */ /* 0x100fe200078e020a */
[----:B------:R1:W2:Y:S03]  /*0870*/  @P0 LDG.E.EL R19, desc[UR6][R6.64] ;  /* 0x0000000606130981 */ /* 0x0002a6000c2e1900 */
[--C-:B------:R-:W-:Y:S01]  /*0880*/  IMAD.WIDE R12, R13, 0x4, R10.reuse ;  /* 0x000000040d0c7825 */ /* 0x100fe200078e020a */
[----:B------:R-:W2:Y:S03]  /*0890*/  @P1 LDG.E.EL R22, desc[UR6][R36.64] ;  /* 0x0000000624161981 */ /* 0x000ea6000c2e1900 */
[----:B------:R-:W-:Y:S01]  /*08a0*/  IMAD.WIDE R28, R29, 0x4, R10 ;  /* 0x000000041d1c7825 */ /* 0x000fe200078e020a */
[----:B0-----:R-:W-:-:S02]  /*08b0*/  CS2R R8, SRZ ;  /* 0x0000000000087805 */ /* 0x001fc4000001ff00 */
[----:B-1----:R-:W-:Y:S01]  /*08c0*/  CS2R R6, SRZ ;  /* 0x0000000000067805 */ /* 0x002fe2000001ff00 */
[----:B------:R-:W-:Y:S01]  /*08d0*/  IMAD.WIDE R10, R5, 0x4, R10 ;  /* 0x00000004050a7825 */ /* 0x000fe200078e020a */
[----:B------:R-:W-:Y:S02]  /*08e0*/  CS2R R4, SRZ ;  /* 0x0000000000047805 */ /* 0x000fe4000001ff00 */
[----:B------:R0:W2:Y:S04]  /*08f0*/  @P0 LDG.E.EL R9, desc[UR6][R28.64] ;  /* 0x000000061c090981 */ /* 0x0000a8000c2e1900 */
[----:B------:R1:W2:Y:S04]  /*0900*/  @P0 LDG.E.EL R8, desc[UR6][R10.64] ;  /* 0x000000060a080981 */ /* 0x0002a8000c2e1900 */
[----:B------:R-:W2:Y:S01]  /*0910*/  @P0 LDG.E.EL.128 R4, desc[UR6][R14.64] ;  /* 0x000000060e040981 */ /* 0x000ea2000c2e1d00 */
[----:B------:R-:W-:Y:S01]  /*0920*/  IMAD.MOV.U32 R20, RZ, RZ, RZ ;  /* 0x000000ffff147224 */ /* 0x000fe200078e00ff */
[----:B0-----:R-:W0:Y:S05]  /*0930*/  LDC.64 R28, c[0x0][0x230] ;  /* 0x00008c00ff1c7b82 */ /* 0x001e2a0000000a00 */
[----:B------:R0:W3:Y:S01]  /*0940*/  @P0 LDG.E.EL R20, desc[UR6][R12.64] ;  /* 0x000000060c140981 */ /* 0x0000e2000c2e1900 */
[----:B-1----:R-:W-:Y:S01]  /*0950*/  CS2R R10, SRZ ;  /* 0x00000000000a7805 */ /* 0x002fe2000001ff00 */
[----:B--2---:R-:W-:Y:S01]  /*0960*/  FADD R7, R8, R7 ;  /* 0x0000000708077221 */ /* 0x004fe20000000000 */
[----:B0-----:R-:W-:Y:S01]  /*0970*/  FADD R12, R9, R6 ;  /* 0x00000006090c7221 */ /* 0x001fe20000000000 */
[----:B------:R-:W-:-:S06]  /*0980*/  CS2R R8, SRZ ;  /* 0x0000000000087805 */ /* 0x000fcc000001ff00 */
[----:B------:R-:W2:Y:S01]  /*0990*/  @P0 LDG.E.EL.128 R8, desc[UR6][R34.64] ;  /* 0x0000000622080981 */ /* 0x000ea2000c2e1d00 */
[----:B---3--:R-:W-:Y:S01]  /*09a0*/  FADD R20, R20, R5 ;  /* 0x0000000514147221 */ /* 0x008fe20000000000 */
[----:B------:R-:W-:Y:S01]  /*09b0*/  CS2R R14, SRZ ;  /* 0x00000000000e7805 */ /* 0x000fe2000001ff00 */
[C---:B--2---:R-:W-:Y:S01]  /*09c0*/  FADD R5, R18.reuse, R10 ;  /* 0x0000000a12057221 */ /* 0x044fe20000000000 */
[----:B------:R-:W-:Y:S01]  /*09d0*/  FADD R6, R18, R11 ;  /* 0x0000000b12067221 */ /* 0x000fe20000000000 */
[----:B------:R-:W-:-:S04]  /*09e0*/  IMAD.WIDE R10, R17, 0x4, R28 ;  /* 0x00000004110a7825 */ /* 0x000fc800078e021c */
[----:B------:R-:W-:Y:S01]  /*09f0*/  FADD R5, R5, R12 ;  /* 0x0000000c05057221 */ /* 0x000fe20000000000 */
[----:B------:R-:W-:-:S06]  /*0a00*/  CS2R R12, SRZ ;  /* 0x00000000000c7805 */ /* 0x000fcc000001ff00 */
[----:B------:R0:W2:Y:S01]  /*0a10*/  @P0 LDG.E.EL.128 R12, desc[UR6][R10.64] ;  /* 0x000000060a0c0981 */ /* 0x0000a2000c2e1d00 */
[----:B------:R-:W-:Y:S01]  /*0a20*/  FADD R19, R19, R4 ;  /* 0x0000000413137221 */ /* 0x000fe20000000000 */
[----:B------:R-:W-:Y:S01]  /*0a30*/  FADD R8, R18, R8 ;  /* 0x0000000812087221 */ /* 0x000fe20000000000 */
[----:B------:R-:W-:Y:S01]  /*0a40*/  FADD R6, R6, R7 ;  /* 0x0000000706067221 */ /* 0x000fe20000000000 */
[----:B------:R-:W-:Y:S02]  /*0a50*/  FADD R9, R18, R9 ;  /* 0x0000000912097221 */ /* 0x000fe40000000000 */
[----:B------:R-:W-:Y:S02]  /*0a60*/  FADD R21, R8, R19 ;  /* 0x0000001308157221 */ /* 0x000fe40000000000 */
[----:B------:R-:W-:Y:S01]  /*0a70*/  FADD R20, R9, R20 ;  /* 0x0000001409147221 */ /* 0x000fe20000000000 */
[----:B------:R-:W-:Y:S02]  /*0a80*/  CS2R R8, SRZ ;  /* 0x0000000000087805 */ /* 0x000fe4000001ff00 */
[----:B0-----:R-:W-:-:S06]  /*0a90*/  CS2R R10, SRZ ;  /* 0x00000000000a7805 */ /* 0x001fcc000001ff00 */
[----:B------:R-:W3:Y:S01]  /*0aa0*/  @P1 LDG.E.EL.128 R8, desc[UR6][R30.64] ;  /* 0x000000061e081981 */ /* 0x000ee2000c2e1d00 */
[----:B--2---:R-:W-:Y:S01]  /*0ab0*/  FADD R18, R6, -R15 ;  /* 0x8000000f06127221 */ /* 0x004fe20000000000 */
[----:B------:R-:W-:Y:S01]  /*0ac0*/  FADD R19, R5, -R14 ;  /* 0x8000000e05137221 */ /* 0x000fe20000000000 */
[----:B------:R-:W-:Y:S02]  /*0ad0*/  CS2R R4, SRZ ;  /* 0x0000000000047805 */ /* 0x000fe4000001ff00 */
[----:B------:R-:W-:-:S06]  /*0ae0*/  CS2R R6, SRZ ;  /* 0x0000000000067805 */ /* 0x000fcc000001ff00 */
[----:B------:R-:W2:Y:S01]  /*0af0*/  @P1 LDG.E.EL.128 R4, desc[UR6][R32.64] ;  /* 0x0000000620041981 */ /* 0x000ea2000c2e1d00 */
[----:B------:R-:W-:Y:S01]  /*0b00*/  FADD R20, R20, -R13 ;  /* 0x8000000d14147221 */ /* 0x000fe20000000000 */
[----:B------:R-:W-:Y:S02]  /*0b10*/  FADD R21, R21, -R12 ;  /* 0x8000000c15157221 */ /* 0x000fe40000000000 */
[----:B------:R-:W0:Y:S01]  /*0b20*/  LDC.64 R12, c[0x0][0x238] ;  /* 0x00008e00ff0c7b82 */ /* 0x000e220000000a00 */
[C---:B---3--:R-:W-:Y:S01]  /*0b30*/  FADD R11, R26.reuse, R11 ;  /* 0x0000000b1a0b7221 */ /* 0x048fe20000000000 */
[C---:B------:R-:W-:Y:S01]  /*0b40*/  FADD R10, R26.reuse, R10 ;  /* 0x0000000a1a0a7221 */ /* 0x040fe20000000000 */
[C---:B------:R-:W-:Y:S01]  /*0b50*/  FADD R9, R26.reuse, R9 ;  /* 0x000000091a097221 */ /* 0x040fe20000000000 */
[----:B------:R-:W-:Y:S01]  /*0b60*/  FADD R26, R26, R8 ;  /* 0x000000081a1a7221 */ /* 0x000fe20000000000 */
[----:B------:R-:W-:-:S04]  /*0b70*/  IMAD.WIDE R28, R16, 0x4, R28 ;  /* 0x00000004101c7825 */ /* 0x000fc800078e021c */
[----:B0-----:R-:W-:-:S04]  /*0b80*/  IMAD.WIDE R14, R16, 0x4, R12 ;  /* 0x00000004100e7825 */ /* 0x001fc800078e020c */
[----:B------:R-:W-:Y:S01]  /*0b90*/  IMAD.WIDE R16, R17, 0x4, R12 ;  /* 0x0000000411107825 */ /* 0x000fe200078e020c */
[----:B------:R-:W-:-:S03]  /*0ba0*/  CS2R R12, SRZ ;  /* 0x00000000000c7805 */ /* 0x000fc6000001ff00 */
[----:B--2---:R-:W-:Y:S01]  /*0bb0*/  FADD R22, R22, R7 ;  /* 0x0000000716167221 */ /* 0x004fe20000000000 */
[----:B-----5:R-:W-:Y:S01]  /*0bc0*/  FADD R23, R23, R6 ;  /* 0x0000000617177221 */ /* 0x020fe20000000000 */
[----:B----4-:R-:W-:Y:S01]  /*0bd0*/  FADD R24, R24, R5 ;  /* 0x0000000518187221 */ /* 0x010fe20000000000 */
[----:B------:R-:W-:Y:S01]  /*0be0*/  FADD R25, R25, R4 ;  /* 0x0000000419197221 */ /* 0x000fe20000000000 */
[----:B------:R-:W-:Y:S02]  /*0bf0*/  CS2R R4, SRZ ;  /* 0x0000000000047805 */ /* 0x000fe4000001ff00 */
[----:B------:R-:W-:Y:S01]  /*0c00*/  CS2R R6, SRZ ;  /* 0x0000000000067805 */ /* 0x000fe2000001ff00 */
[----:B------:R-:W-:Y:S01]  /*0c10*/  FADD R22, R11, R22 ;  /* 0x000000160b167221 */ /* 0x000fe20000000000 */
[----:B------:R-:W-:Y:S01]  /*0c20*/  FADD R23, R10, R23 ;  /* 0x000000170a177221 */ /* 0x000fe20000000000 */
[----:B------:R-:W-:Y:S01]  /*0c30*/  FADD R24, R9, R24 ;  /* 0x0000001809187221 */ /* 0x000fe20000000000 */
[----:B------:R-:W-:-:S02]  /*0c40*/  CS2R R8, SRZ ;  /* 0x0000000000087805 */ /* 0x000fc4000001ff00 */
[----:B------:R-:W-:Y:S01]  /*0c50*/  CS2R R10, SRZ ;  /* 0x00000000000a7805 */ /* 0x000fe2000001ff00 */
[----:B------:R0:W2:Y:S05]  /*0c60*/  @P1 LDG.E.EL.128 R4, desc[UR6][R14.64] ;  /* 0x000000060e041981 */ /* 0x0000aa000c2e1d00 */
[----:B------:R-:W3:Y:S01]  /*0c70*/  @P1 LDG.E.EL.128 R8, desc[UR6][R28.64] ;  /* 0x000000061c081981 */ /* 0x000ee2000c2e1d00 */
[----:B0-----:R-:W-:-:S06]  /*0c80*/  CS2R R14, SRZ ;  /* 0x00000000000e7805 */ /* 0x001fcc000001ff00 */
[----:B------:R0:W4:Y:S01]  /*0c90*/  @P0 LDG.E.EL.128 R12, desc[UR6][R16.64] ;  /* 0x00000006100c0981 */ /* 0x000122000c2e1d00 */
[----:B------:R-:W1:Y:S01]  /*0ca0*/  S2UR UR5, SR_CgaCtaId ;  /* 0x00000000000579c3 */ /* 0x000e620000008800 */
[----:B------:R-:W-:Y:S01]  /*0cb0*/  FADD R27, R26, R25 ;  /* 0x000000191a1b7221 */ /* 0x000fe20000000000 */
[----:B------:R-:W-:Y:S01]  /*0cc0*/  IMAD.MOV.U32 R25, RZ, RZ, 0x3c2aaaab ;  /* 0x3c2aaaabff197424 */ /* 0x000fe200078e00ff */
[----:B------:R-:W-:Y:S01]  /*0cd0*/  UMOV UR4, 0x400 ;  /* 0x0000040000047882 */ /* 0x000fe20000000000 */
[----:B0-----:R-:W-:-:S04]  /*0ce0*/  SHF.L.U32 R16, R3, 0x7, RZ ;  /* 0x0000000703107819 */ /* 0x001fc800000006ff */
[----:B------:R-:W-:-:S04]  /*0cf0*/  LOP3.LUT R16, R16, 0x380, RZ, 0xc0, !PT ;  /* 0x0000038010107812 */ /* 0x000fc800078ec0ff */
[----:B------:R-:W-:Y:S01]  /*0d00*/  LOP3.LUT R29, R16, 0x40, RZ, 0xfc, !PT ;  /* 0x00000040101d7812 */ /* 0x000fe200078efcff */
[----:B-1----:R-:W-:-:S06]  /*0d10*/  UPRMT UR4, UR5, 0x654, UR4 ;  /* 0x0000065405047896 */ /* 0x002fcc0008000004 */
[----:B------:R-:W-:Y:S02]  /*0d20*/  LEA.HI R17, R16, UR4, RZ, 0x1f ;  /* 0x0000000410117c11 */ /* 0x000fe4000f8ff8ff */
[----:B------:R-:W-:Y:S01]  /*0d30*/  LEA.HI R29, R29, UR4, RZ, 0x1f ;  /* 0x000000041d1d7c11 */ /* 0x000fe2000f8ff8ff */
[-C--:B--2---:R-:W-:Y:S01]  /*0d40*/  FFMA R4, R4, R25.reuse, 9.9999999747524270788e-07 ;  /* 0x358637bd04047423 */ /* 0x084fe20000000019 */
[-C--:B------:R-:W-:Y:S01]  /*0d50*/  FFMA R5, R5, R25.reuse, 9.9999999747524270788e-07 ;  /* 0x358637bd05057423 */ /* 0x080fe20000000019 */
[-C--:B------:R-:W-:Y:S01]  /*0d60*/  FFMA R6, R6, R25.reuse, 9.9999999747524270788e-07 ;  /* 0x358637bd06067423 */ /* 0x080fe20000000019 */
[-C--:B------:R-:W-:Y:S01]  /*0d70*/  FFMA R7, R7, R25.reuse, 9.9999999747524270788e-07 ;  /* 0x358637bd07077423 */ /* 0x080fe20000000019 */
[----:B---3--:R-:W-:Y:S01]  /*0d80*/  FADD R27, R27, -R8 ;  /* 0x800000081b1b7221 */ /* 0x008fe20000000000 */
[----:B------:R-:W-:Y:S01]  /*0d90*/  FADD R22, R22, -R11 ;  /* 0x8000000b16167221 */ /* 0x000fe20000000000 */
[----:B------:R-:W0:Y:S01]  /*0da0*/  MUFU.RSQ R4, R4 ;  /* 0x0000000400047308 */ /* 0x000e220000001400 */
[----:B------:R-:W-:Y:S01]  /*0db0*/  FADD R24, R24, -R9 ;  /* 0x8000000918187221 */ /* 0x000fe20000000000 */
[----:B------:R-:W-:Y:S01]  /*0dc0*/  SHF.R.U32.HI R9, RZ, 0x3, R3 ;  /* 0x00000003ff097819 */ /* 0x000fe20000011603 */
[-C--:B----4-:R-:W-:Y:S01]  /*0dd0*/  FFMA R8, R12, R25.reuse, 9.9999999747524270788e-07 ;  /* 0x358637bd0c087423 */ /* 0x090fe20000000019 */
[-C--:B------:R-:W-:Y:S01]  /*0de0*/  FFMA R11, R13, R25.reuse, 9.9999999747524270788e-07 ;  /* 0x358637bd0d0b7423 */ /* 0x080fe20000000019 */
[----:B------:R-:W-:-:S03]  /*0df0*/  FFMA R14, R14, R25, 9.9999999747524270788e-07 ;  /* 0x358637bd0e0e7423 */ /* 0x000fc60000000019 */
[----:B------:R-:W1:Y:S01]  /*0e00*/  MUFU.RSQ R5, R5 ;  /* 0x0000000500057308 */ /* 0x000e620000001400 */
[----:B------:R-:W-:Y:S01]  /*0e10*/  FFMA R15, R15, R25, 9.9999999747524270788e-07 ;  /* 0x358637bd0f0f7423 */ /* 0x000fe20000000019 */
[----:B------:R-:W-:-:S06]  /*0e20*/  SGXT.U32 R9, R9, 0x4 ;  /* 0x000000040909781a */ /* 0x000fcc0000000000 */
[----:B------:R-:W2:Y:S01]  /*0e30*/  MUFU.RSQ R6, R6 ;  /* 0x0000000600067308 */ /* 0x000ea20000001400 */
[----:B------:R-:W-:-:S07]  /*0e40*/  LOP3.LUT R25, R16, 0x20, RZ, 0xfc, !PT ;  /* 0x0000002010197812 */ /* 0x000fce00078efcff */
[----:B------:R-:W3:Y:S01]  /*0e50*/  MUFU.RSQ R7, R7 ;  /* 0x0000000700077308 */ /* 0x000ee20000001400 */
[----:B------:R-:W-:-:S07]  /*0e60*/  LOP3.LUT R13, R16, 0x60, RZ, 0xfc, !PT ;  /* 0x00000060100d7812 */ /* 0x000fce00078efcff */
[----:B------:R-:W4:Y:S01]  /*0e70*/  MUFU.RSQ R8, R8 ;  /* 0x0000000800087308 */ /* 0x000f220000001400 */
[----:B------:R-:W-:-:S07]  /*0e80*/  LOP3.LUT R12, R16, R9, RZ, 0xfc, !PT ;  /* 0x00000009100c7212 */ /* 0x000fce00078efcff */
[----:B------:R-:W5:Y:S01]  /*0e90*/  MUFU.RSQ R11, R11 ;  /* 0x0000000b000b7308 */ /* 0x000f620000001400 */
[----:B------:R-:W-:-:S07]  /*0ea0*/  LEA.HI R25, R25, UR4, RZ, 0x1f ;  /* 0x0000000419197c11 */ /* 0x000fce000f8ff8ff */
[----:B------:R-:W2:Y:S01]  /*0eb0*/  MUFU.RSQ R14, R14 ;  /* 0x0000000e000e7308 */ /* 0x000ea20000001400 */
[----:B------:R-:W-:Y:S01]  /*0ec0*/  LEA.HI R13, R13, UR4, RZ, 0x1f ;  /* 0x000000040d0d7c11 */ /* 0x000fe2000f8ff8ff */
[----:B------:R-:W-:-:S06]  /*0ed0*/  FADD R23, R23, -R10 ;  /* 0x8000000a17177221 */ /* 0x000fcc0000000000 */
[----:B------:R-:W5:Y:S01]  /*0ee0*/  MUFU.RSQ R15, R15 ;  /* 0x0000000f000f7308 */ /* 0x000f620000001400 */
[----:B------:R-:W-:Y:S02]  /*0ef0*/  IMAD R16, R12, 0x4, R17 ;  /* 0x000000040c107824 */ /* 0x000fe400078e0211 */
[----:B0-----:R-:W-:Y:S01]  /*0f00*/  FMUL R27, R4, R27 ;  /* 0x0000001b041b7220 */ /* 0x001fe20000400000 */
[C---:B------:R-:W-:Y:S02]  /*0f10*/  IMAD R17, R12.reuse, 0x4, R25 ;  /* 0x000000040c117824 */ /* 0x040fe400078e0219 */
[----:B-1----:R-:W-:Y:S01]  /*0f20*/  FMUL R24, R5, R24 ;  /* 0x0000001805187220 */ /* 0x002fe20000400000 */
[----:B------:R-:W-:Y:S01]  /*0f30*/  LEA R25, R12, R29, 0x2 ;  /* 0x0000001d0c197211 */ /* 0x000fe200078e10ff */
[----:B--2---:R-:W-:Y:S01]  /*0f40*/  FMUL R6, R6, R23 ;  /* 0x0000001706067220 */ /* 0x004fe20000400000 */
[----:B------:R-:W-:Y:S02]  /*0f50*/  IMAD R13, R12, 0x4, R13 ;  /* 0x000000040c0d7824 */ /* 0x000fe400078e020d */
[----:B---3--:R-:W-:Y:S01]  /*0f60*/  FMUL R22, R7, R22 ;  /* 0x0000001607167220 */ /* 0x008fe20000400000 */
[----:B----4-:R-:W-:Y:S01]  /*0f70*/  FMUL R21, R8, R21 ;  /* 0x0000001508157220 */ /* 0x010fe20000400000 */
[----:B------:R-:W-:Y:S01]  /*0f80*/  STS [R16], R27 ;  /* 0x0000001b10007388 */ /* 0x000fe20000000800 */
[----:B-----5:R-:W-:Y:S01]  /*0f90*/  FMUL R20, R11, R20 ;  /* 0x000000140b147220 */ /* 0x020fe20000400000 */
[----:B------:R-:W-:Y:S01]  /*0fa0*/  FMUL R14, R14, R19 ;  /* 0x000000130e0e7220 */ /* 0x000fe20000400000 */
[----:B------:R-:W-:Y:S01]  /*0fb0*/  FMUL R18, R15, R18 ;  /* 0x000000120f127220 */ /* 0x000fe20000400000 */
[----:B------:R-:W-:Y:S01]  /*0fc0*/  STS [R17+0x80], R24 ;  /* 0x0000801811007388 */ /* 0x000fe20000000800 */
[C---:B------:R-:W-:Y:S01]  /*0fd0*/  IMAD.SHL.U32 R4, R3.reuse, 0x2, RZ ;  /* 0x0000000203047824 */ /* 0x040fe200078e00ff */
[----:B------:R-:W-:Y:S01]  /*0fe0*/  SHF.L.U32 R23, R3, 0x2, RZ ;  /* 0x0000000203177819 */ /* 0x000fe200000006ff */
[----:B------:R-:W0:Y:S01]  /*0ff0*/  LDC.64 R10, c[0x0][0x240] ;  /* 0x00009000ff0a7b82 */ /* 0x000e220000000a00 */
[----:B------:R-:W-:Y:S04]  /*1000*/  STS [R25+0x100], R6 ;  /* 0x0001000619007388 */ /* 0x000fe80000000800 */
[----:B------:R-:W-:Y:S04]  /*1010*/  STS [R13+0x180], R22 ;  /* 0x000180160d007388 */ /* 0x000fe80000000800 */
[----:B------:R-:W-:Y:S04]  /*1020*/  STS [R16+0x40], R21 ;  /* 0x0000401510007388 */ /* 0x000fe80000000800 */
[----:B------:R-:W-:Y:S04]  /*1030*/  STS [R17+0xc0], R20 ;  /* 0x0000c01411007388 */ /* 0x000fe80000000800 */
[----:B------:R-:W-:Y:S04]  /*1040*/  STS [R25+0x140], R14 ;  /* 0x0001400e19007388 */ /* 0x000fe80000000800 */
[----:B------:R-:W-:Y:S01]  /*1050*/  STS [R13+0x1c0], R18 ;  /* 0x0001c0120d007388 */ /* 0x000fe20000000800 */
[----:B------:R-:W-:-:S02]  /*1060*/  LOP3.LUT R4, R4, 0xf0, RZ, 0xc0, !PT ;  /* 0x000000f004047812 */ /* 0x000fc400078ec0ff */
[----:B------:R-:W-:-:S03]  /*1070*/  LOP3.LUT R3, R23, 0x1fc, RZ, 0xc0, !PT ;  /* 0x000001fc17037812 */ /* 0x000fc600078ec0ff */
[----:B------:R-:W-:-:S04]  /*1080*/  VIADD R4, R4, UR4 ;  /* 0x0000000404047c36 */ /* 0x000fc80008000000 */
[----:B------:R-:W-:Y:S01]  /*1090*/  IMAD R4, R3, 0x4, R4 ;  /* 0x0000000403047824 */ /* 0x000fe200078e0204 */
[----:B------:R-:W-:Y:S01]  /*10a0*/  BAR.SYNC.DEFER_BLOCKING 0x0 ;  /* 0x0000000000007b1d */ /* 0x000fe20000010000 */
[----:B------:R-:W-:-:S05]  /*10b0*/  LOP3.LUT R0, R0, 0x1c, R23, 0xf8, !PT ;  /* 0x0000001c00007812 */ /* 0x000fca00078ef817 */
[----:B------:R-:W-:-:S05]  /*10c0*/  IMAD.HI R8, R0, 0x2aaaaaab, RZ ;  /* 0x2aaaaaab00087827 */ /* 0x000fca00078e02ff */
[----:B------:R-:W-:Y:S01]  /*10d0*/  SHF.R.U32.HI R15, RZ, 0x1f, R8 ;  /* 0x0000001fff0f7819 */ /* 0x000fe20000011608 */
[----:B------:R-:W1:Y:S03]  /*10e0*/  LDS.128 R4, [R4] ;  /* 0x0000000004047984 */ /* 0x000e660000000c00 */
[----:B------:R-:W-:Y:S02]  /*10f0*/  LEA.HI.SX32 R15, R8, R15, 0x1c ;  /* 0x0000000f080f7211 */ /* 0x000fe400078fe2ff */
[----:B------:R-:W-:-:S03]  /*1100*/  ISETP.GE.AND P0, PT, R0, 0x180, PT ;  /* 0x000001800000780c */ /* 0x000fc60003f06270 */
[C---:B------:R-:W-:Y:S01]  /*1110*/  IMAD R8, R15.reuse, -0x60, R0 ;  /* 0xffffffa00f087824 */ /* 0x040fe200078e0200 */
[----:B------:R-:W-:Y:S02]  /*1120*/  LOP3.LUT R0, R2, R9, RZ, 0xfc, !PT ;  /* 0x0000000902007212 */ /* 0x000fe400078efcff */
[----:B------:R-:W-:Y:S01]  /*1130*/  LOP3.LUT R2, R2, 0x10, R9, 0xfe, !PT ;  /* 0x0000001002027812 */ /* 0x000fe200078efe09 */
[----:B------:R-:W-:Y:S01]  /*1140*/  IMAD R15, R15, 0x6000, R8 ;  /* 0x000060000f0f7824 */ /* 0x000fe200078e0208 */
[----:B------:R-:W-:Y:S02]  /*1150*/  LOP3.LUT R12, R3, 0x200, RZ, 0xfc, !PT ;  /* 0x00000200030c7812 */ /* 0x000fe400078efcff */
[----:B------:R-:W-:Y:S02]  /*1160*/  ISETP.LT.AND P1, PT, R0, 0x100, !P0 ;  /* 0x000001000000780c */ /* 0x000fe40004721270 */
[----:B------:R-:W-:Y:S01]  /*1170*/  ISETP.LT.AND P0, PT, R2, 0x100, !P0 ;  /* 0x000001000200780c */ /* 0x000fe20004701270 */
[----:B------:R-:W-:Y:S01]  /*1180*/  IMAD R9, R0, 0x60, R15 ;  /* 0x0000006000097824 */ /* 0x000fe200078e020f */
[----:B------:R-:W-:-:S03]  /*1190*/  SHF.R.U32.HI R12, RZ, 0x1, R12 ;  /* 0x00000001ff0c7819 */ /* 0x000fc6000001160c */
[----:B0-----:R-:W-:Y:S01]  /*11a0*/  IMAD.WIDE R8, R9, 0x4, R10 ;  /* 0x0000000409087825 */ /* 0x001fe200078e020a */
[----:B------:R-:W-:-:S04]  /*11b0*/  LOP3.LUT R12, R12, 0x1f0, RZ, 0xc0, !PT ;  /* 0x000001f00c0c7812 */ /* 0x000fc800078ec0ff */
[----:B------:R-:W-:-:S05]  /*11c0*/  IADD3 R12, R12, UR4, RZ ;  /* 0x000000040c0c7c10 */ /* 0x000fca000fffe0ff */
[----:B------:R-:W-:Y:S01]  /*11d0*/  IMAD R12, R3, 0x4, R12 ;  /* 0x00000004030c7824 */ /* 0x000fe200078e020c */
[----:B-1----:R0:W-:Y:S02]  /*11e0*/  @P1 STG.E.128 desc[UR6][R8.64], R4 ;  /* 0x0000000408001986 */ /* 0x0021e4000c101d06 */
[----:B0-----:R-:W-:Y:S05]  /*11f0*/  @!P0 EXIT ;  /* 0x000000000000894d */ /* 0x001fea0003800000 */
[----:B0-----:R-:W0:Y:S01]  /*1200*/  LDS.128 R4, [R12+0x800] ;  /* 0x000800000c047984 */ /* 0x001e220000000c00 */
[----:B------:R-:W-:-:S04]  /*1210*/  IMAD R15, R2, 0x60, R15 ;  /* 0x00000060020f7824 */ /* 0x000fc800078e020f */
[----:B------:R-:W-:-:S05]  /*1220*/  IMAD.WIDE R10, R15, 0x4, R10 ;  /* 0x000000040f0a7825 */ /* 0x000fca00078e020a */
[----:B0-----:R-:W-:Y:S01]  /*1230*/  STG.E.128 desc[UR6][R10.64], R4 ;  /* 0x000000040a007986 */ /* 0x001fe2000c101d06 */
[----:B------:R-:W-:Y:S05]  /*1240*/  EXIT ;  /* 0x000000000000794d */ /* 0x000fea0003800000 */
.L_x_0:
[----:B------:R-:W-:-:S00]  /*1250*/  BRA `(.L_x_0) ;  /* 0xfffffffc00fc7947 */ /* 0x000fc0000383ffff */
[----:B------:R-:W-:-:S00]  /*1260*/  NOP ;  /* 0x0000000000007918 */ /* 0x000fc00000000000 */
        /* <DEDUP_REMOVED lines=9> */
.L_x_1:


//--------------------- .nv.global.init           --------------------------
	.section	.nv.global.init,"aw",@progbits
.nv.global.init:
	.type		_$_str,@object
	.size		_$_str,(.L_0 - _$_str)
_$_str:
        /*0000*/ 	.byte	0x5f, 0x5f, 0x43, 0x55, 0x44, 0x41, 0x5f, 0x46, 0x54, 0x5a, 0x00
.L_0:


//--------------------- .nv.shared.triton_poi_fused_add_native_layer_norm_6 --------------------------
	.section	.nv.shared.triton_poi_fused_add_native_layer_norm_6,"aw",@nobits
	.sectionflags	@""
	.align	16
	.zero		1024


//--------------------- .nv.constant0.triton_poi_fused_add_native_layer_norm_6 --------------------------
	.section	.nv.constant0.triton_poi_fused_add_native_layer_norm_6,"a",@progbits
	.sectionflags	@""
	.align	4
.nv.constant0.triton_poi_fused_add_native_layer_norm_6:
	.zero		592
